//
// Generated by NVIDIA NVVM Compiler
//
// Compiler Build ID: CL-36424714
// Cuda compilation tools, release 13.0, V13.0.88
// Based on NVVM 20.0.0
//

.version 9.0
.target sm_100
.address_size 64

	// .globl	_Z15my_first_kernelv
.extern .func  (.param .b32 func_retval0) vprintf
(
	.param .b64 vprintf_param_0,
	.param .b64 vprintf_param_1
)
;
.global .align 1 .b8 $str[32] = {72, 101, 108, 108, 111, 32, 102, 114, 111, 109, 32, 98, 108, 111, 99, 107, 32, 37, 100, 44, 32, 116, 104, 114, 101, 97, 100, 32, 37, 100, 10};

.visible .entry _Z15my_first_kernelv()
{
	.local .align 8 .b8 	__local_depot0[8];
	.reg .b64 	%SP;
	.reg .b64 	%SPL;
	.reg .b32 	%r<5>;
	.reg .b64 	%rd<5>;

	mov.u64 	%SPL, __local_depot0;
	cvta.local.u64 	%SP, %SPL;
	add.u64 	%rd1, %SP, 0;
	add.u64 	%rd2, %SPL, 0;
	mov.u32 	%r1, %ctaid.x;
	mov.u32 	%r2, %tid.x;
	st.local.v2.u32 	[%rd2], {%r1, %r2};
	mov.u64 	%rd3, $str;
	cvta.global.u64 	%rd4, %rd3;
	{ // callseq 0, 0
	.param .b64 param0;
	st.param.b64 	[param0], %rd4;
	.param .b64 param1;
	st.param.b64 	[param1], %rd1;
	.param .b32 retval0;
	call.uni (retval0), 
	vprintf, 
	(
	param0, 
	param1
	);
	ld.param.b32 	%r3, [retval0];
	} // callseq 0
	ret;

}


// ===== COMPILED SASS (sm_100) =====

	.target	sm_100

	.elftype	@"ET_EXEC"


//--------------------- .note.nv.tkinfo           --------------------------
	.section	.note.nv.tkinfo,"",@"SHT_NOTE"
	.sectionflags	@"SHF_NOTE_NV_TKINFO"
	.tkinfo
        /*0018*/ 	.word	0x00000002
        /*0030*/ 	.string	""
        /*0030*/ 	.string	"ptxas"
        /*0030*/ 	.string	"Cuda compilation tools, release 13.0, V13.0.88"
        /*0030*/ 	.string	"Build cuda_13.0.r13.0/compiler.36424714_0"
        /*0030*/ 	.string	"-arch sm_100 -m 64 "



//--------------------- .note.nv.cuinfo           --------------------------
	.section	.note.nv.cuinfo,"",@"SHT_NOTE"
	.sectionflags	@"SHF_NOTE_NV_CUINFO"
        /*0018*/ 	.short	0x0002
        /*001a*/ 	.short	0x0064
        /*001c*/ 	.short	0x0082
	.zero		2


//--------------------- .nv.info                  --------------------------
	.section	.nv.info,"",@"SHT_CUDA_INFO"
	.align	4


	//----- nvinfo : EIATTR_REGCOUNT
	.align		4
        /*0000*/ 	.byte	0x04, 0x2f
        /*0002*/ 	.short	(.L_2 - .L_1)
	.align		4
.L_1:
        /*0004*/ 	.word	index@(_Z15my_first_kernelv)
        /*0008*/ 	.word	0x00000018


	//----- nvinfo : EIATTR_FRAME_SIZE
	.align		4
.L_2:
        /*000c*/ 	.byte	0x04, 0x11
        /*000e*/ 	.short	(.L_4 - .L_3)
	.align		4
.L_3:
        /*0010*/ 	.word	index@(_Z15my_first_kernelv)
        /*0014*/ 	.word	0x00000008


	//----- nvinfo : EIATTR_MIN_STACK_SIZE
	.align		4
.L_4:
        /*0018*/ 	.byte	0x04, 0x12
        /*001a*/ 	.short	(.L_6 - .L_5)
	.align		4
.L_5:
        /*001c*/ 	.word	index@(_Z15my_first_kernelv)
        /*0020*/ 	.word	0x00000008
.L_6:


//--------------------- .nv.compat                --------------------------
	.section	.nv.compat,"",@"SHT_CUDA_COMPAT_INFO"
	.align	4
        /*0000*/ 	.byte	0x02, 0x09, 0x00, 0x00, 0x02, 0x02, 0x01, 0x00, 0x02, 0x05, 0x05, 0x00, 0x03, 0x07, 0x01, 0x01
        /*0010*/ 	.byte	0x02, 0x03, 0x00, 0x00, 0x02, 0x06, 0x01, 0x00, 0x04, 0x0b, 0x08, 0x00, 0x09, 0x00, 0x00, 0x00
        /*0020*/ 	.byte	0x00, 0x00, 0x00, 0x00


//--------------------- .nv.info._Z15my_first_kernelv --------------------------
	.section	.nv.info._Z15my_first_kernelv,"",@"SHT_CUDA_INFO"
	.sectionflags	@""
	.align	4


	//----- nvinfo : EIATTR_CUDA_API_VERSION
	.align		4
        /*0000*/ 	.byte	0x04, 0x37
        /*0002*/ 	.short	(.L_8 - .L_7)
.L_7:
        /*0004*/ 	.word	0x00000082


	//----- nvinfo : EIATTR_SPARSE_MMA_MASK
	.align		4
.L_8:
        /*0008*/ 	.byte	0x03, 0x50
        /*000a*/ 	.short	0x0000


	//----- nvinfo : EIATTR_MAXREG_COUNT
	.align		4
        /*000c*/ 	.byte	0x03, 0x1b
        /*000e*/ 	.short	0x00ff


	//----- nvinfo : EIATTR_EXTERNS
	.align		4
        /*0010*/ 	.byte	0x04, 0x0f
        /*0012*/ 	.short	(.L_10 - .L_9)


	//   ....[0]....
	.align		4
.L_9:
        /*0014*/ 	.word	index@(vprintf)


	//----- nvinfo : EIATTR_MERCURY_ISA_VERSION
	.align		4
.L_10:
        /*0018*/ 	.byte	0x03, 0x5f
        /*001a*/ 	.short	0x0101


	//----- nvinfo : EIATTR_VRC_CTA_INIT_COUNT
	.align		4
        /*001c*/ 	.byte	0x02, 0x4a
	.zero		1
	.zero		1


	//----- nvinfo : EIATTR_SYSCALL_OFFSETS
	.align		4
        /*0020*/ 	.byte	0x04, 0x46
        /*0022*/ 	.short	(.L_12 - .L_11)


	//   ....[0]....
.L_11:
        /*0024*/ 	.word	0x000000f0


	//----- nvinfo : EIATTR_EXIT_INSTR_OFFSETS
	.align		4
.L_12:
        /*0028*/ 	.byte	0x04, 0x1c
        /*002a*/ 	.short	(.L_14 - .L_13)


	//   ....[0]....
.L_13:
        /*002c*/ 	.word	0x00000100


	//----- nvinfo : EIATTR_SW_WAR
	.align		4
.L_14:
        /*0030*/ 	.byte	0x04, 0x36
        /*0032*/ 	.short	(.L_16 - .L_15)
.L_15:
        /*0034*/ 	.word	0x00000008
.L_16:


//--------------------- .nv.callgraph             --------------------------
	.section	.nv.callgraph,"",@"SHT_CUDA_CALLGRAPH"
	.align	4
	.sectionentsize	8
	.align		4
        /*0000*/ 	.word	0x00000000
	.align		4
        /*0004*/ 	.word	0xffffffff
	.align		4
        /*0008*/ 	.word	index@(_Z15my_first_kernelv)
	.align		4
        /*000c*/ 	.word	index@(vprintf)
	.align		4
        /*0010*/ 	.word	0x00000000
	.align		4
        /*0014*/ 	.word	0xfffffffe
	.align		4
        /*0018*/ 	.word	0x00000000
	.align		4
        /*001c*/ 	.word	0xfffffffd
	.align		4
        /*0020*/ 	.word	0x00000000
	.align		4
        /*0024*/ 	.word	0xfffffffc


//--------------------- .nv.constant4             --------------------------
	.section	.nv.constant4,"a",@progbits
	.align	8
	.align		8
.nv.constant4:
        /*0000*/ 	.dword	vprintf
	.align		8
        /*0008*/ 	.dword	$str


//--------------------- .text._Z15my_first_kernelv --------------------------
	.section	.text._Z15my_first_kernelv,"ax",@progbits
	.align	128
        .global         _Z15my_first_kernelv
        .type           _Z15my_first_kernelv,@function
        .size           _Z15my_first_kernelv,(.L_x_2 - _Z15my_first_kernelv)
        .other          _Z15my_first_kernelv,@"STO_CUDA_ENTRY STV_DEFAULT"
_Z15my_first_kernelv:
.text._Z15my_first_kernelv:
[----:B------:R-:W0:Y:S01]  /*0000*/  LDC R1, c[0x0][0x37c] ;  /* 0x0000df00ff017b82 */ /* 0x000e220000000800 */
[----:B------:R-:W1:Y:S01]  /*0010*/  S2R R8, SR_CTAID.X ;  /* 0x0000000000087919 */ /* 0x000e620000002500 */
[----:B0-----:R-:W-:Y:S01]  /*0020*/  VIADD R1, R1, 0xfffffff8 ;  /* 0xfffffff801017836 */ /* 0x001fe20000000000 */
[----:B------:R-:W-:Y:S01]  /*0030*/  MOV R0, 0x0 ;  /* 0x0000000000007802 */ /* 0x000fe20000000f00 */
[----:B------:R-:W0:Y:S01]  /*0040*/  LDCU UR4, c[0x0][0x2f8] ;  /* 0x00005f00ff0477ac */ /* 0x000e220008000800 */
[----:B------:R-:W1:Y:S03]  /*0050*/  S2R R9, SR_TID.X ;  /* 0x0000000000097919 */ /* 0x000e660000002100 */
[----:B------:R2:W3:Y:S01]  /*0060*/  LDC.64 R2, c[0x4][R0] ;  /* 0x0100000000027b82 */ /* 0x0004e20000000a00 */
[----:B------:R-:W4:Y:S01]  /*0070*/  LDCU.64 UR6, c[0x4][0x8] ;  /* 0x01000100ff0677ac */ /* 0x000f220008000a00 */
[----:B------:R-:W5:Y:S01]  /*0080*/  LDCU UR5, c[0x0][0x2fc] ;  /* 0x00005f80ff0577ac */ /* 0x000f620008000800 */
[----:B0-----:R-:W-:Y:S01]  /*0090*/  IADD3 R6, P0, PT, R1, UR4, RZ ;  /* 0x0000000401067c10 */ /* 0x001fe2000ff1e0ff */
[----:B----4-:R-:W-:Y:S01]  /*00a0*/  IMAD.U32 R4, RZ, RZ, UR6 ;  /* 0x00000006ff047e24 */ /* 0x010fe2000f8e00ff */
[----:B------:R-:W-:-:S03]  /*00b0*/  MOV R5, UR7 ;  /* 0x0000000700057c02 */ /* 0x000fc60008000f00 */
[----:B-----5:R-:W-:Y:S01]  /*00c0*/  IMAD.X R7, RZ, RZ, UR5, P0 ;  /* 0x00000005ff077e24 */ /* 0x020fe200080e06ff */
[----:B-1----:R2:W-:Y:S07]  /*00d0*/  STL.64 [R1], R8 ;  /* 0x0000000801007387 */ /* 0x0025ee0000100a00 */
[----:B------:R-:W-:-:S07]  /*00e0*/  LEPC R20, `(.L_x_0) ;  /* 0x000000001014794e */ /* 0x000fce0000000000 */
[----:B--23--:R-:W-:Y:S05]  /*00f0*/  CALL.ABS.NOINC R2 ;  /* 0x0000000002007343 */ /* 0x00cfea0003c00000 */
.L_x_0:
[----:B------:R-:W-:Y:S05]  /*0100*/  EXIT ;  /* 0x000000000000794d */ /* 0x000fea0003800000 */
.L_x_1:
[----:B------:R-:W-:-:S00]  /*0110*/  BRA `(.L_x_1) ;  /* 0xfffffffc00fc7947 */ /* 0x000fc0000383ffff */
[----:B------:R-:W-:-:S00]  /*0120*/  NOP ;  /* 0x0000000000007918 */ /* 0x000fc00000000000 */
        /* <DEDUP_REMOVED lines=13> */
.L_x_2:


//--------------------- .nv.global.init           --------------------------
	.section	.nv.global.init,"aw",@progbits
.nv.global.init:
	.type		$str,@object
	.size		$str,(.L_0 - $str)
$str:
        /*0000*/ 	.byte	0x48, 0x65, 0x6c, 0x6c, 0x6f, 0x20, 0x66, 0x72, 0x6f, 0x6d, 0x20, 0x62, 0x6c, 0x6f, 0x63, 0x6b
        /*0010*/ 	.byte	0x20, 0x25, 0x64, 0x2c, 0x20, 0x74, 0x68, 0x72, 0x65, 0x61, 0x64, 0x20, 0x25, 0x64, 0x0a, 0x00
.L_0:


//--------------------- .nv.shared.reserved.0     --------------------------
	.section	.nv.shared.reserved.0,"aw",@nobits
	.weak		__nv_reservedSMEM_offset_0_alias
	.size		__nv_reservedSMEM_offset_0_alias, 0, 64
	.other		__nv_reservedSMEM_offset_0_alias,@"STO_CUDA_RESERVED_SHARED STV_DEFAULT"
__nv_reservedSMEM_offset_0_alias:
	.zero		0
	.zero		64


//--------------------- .nv.constant0._Z15my_first_kernelv --------------------------
	.section	.nv.constant0._Z15my_first_kernelv,"a",@progbits
	.sectionflags	@""
	.align	4
.nv.constant0._Z15my_first_kernelv:
	.zero		896


//--------------------- SYMBOLS --------------------------

	.type		.nv.reservedSmem.offset0,@object
	.size		.nv.reservedSmem.offset0,0x4
	.type		vprintf,@function
